//
// Generated by NVIDIA NVVM Compiler
//
// Compiler Build ID: CL-36424714
// Cuda compilation tools, release 13.0, V13.0.88
// Based on NVVM 20.0.0
//

.version 9.0
.target sm_100
.address_size 64

	// .globl	_Z14example_kernelPKf
// _ZZ14example_kernelPKfE6buffer has been demoted

.visible .entry _Z14example_kernelPKf(
	.param .u64 .ptr .align 1 _Z14example_kernelPKf_param_0
)
{
	.reg .b32 	%r<5>;
	.reg .b64 	%rd<6>;
	// demoted variable
	.shared .align 4 .b8 _ZZ14example_kernelPKfE6buffer[2048];
	ld.param.u64 	%rd5, [_Z14example_kernelPKf_param_0];
	cvta.to.global.u64 	%rd1, %rd5;
	mov.u32 	%r1, _ZZ14example_kernelPKfE6buffer;
	// begin inline asm
	cp.async.ca.shared.global [%r1], [%rd1], 4, 4;
	// end inline asm
	// begin inline asm
	cp.async.commit_group;
	// end inline asm
	add.s64 	%rd2, %rd1, 512;
	add.s32 	%r2, %r1, 512;
	// begin inline asm
	cp.async.ca.shared.global [%r2], [%rd2], 4, 4;
	// end inline asm
	add.s64 	%rd3, %rd1, 1024;
	add.s32 	%r3, %r1, 1024;
	// begin inline asm
	cp.async.ca.shared.global [%r3], [%rd3], 4, 4;
	// end inline asm
	// begin inline asm
	cp.async.commit_group;
	// end inline asm
	add.s64 	%rd4, %rd1, 1536;
	add.s32 	%r4, %r1, 1536;
	// begin inline asm
	cp.async.ca.shared.global [%r4], [%rd4], 4, 4;
	// end inline asm
	// begin inline asm
	cp.async.commit_group;
	// end inline asm
	// begin inline asm
	cp.async.wait_group 2;
	// end inline asm
	// begin inline asm
	cp.async.wait_group 1;
	// end inline asm
	// begin inline asm
	cp.async.wait_group 0;
	// end inline asm
	ret;

}


// ===== COMPILED SASS (sm_100) =====

	.target	sm_100

	.elftype	@"ET_EXEC"


//--------------------- .note.nv.tkinfo           --------------------------
	.section	.note.nv.tkinfo,"",@"SHT_NOTE"
	.sectionflags	@"SHF_NOTE_NV_TKINFO"
	.tkinfo
        /*0018*/ 	.word	0x00000002
        /*0030*/ 	.string	""
        /*0030*/ 	.string	"ptxas"
        /*0030*/ 	.string	"Cuda compilation tools, release 13.0, V13.0.88"
        /*0030*/ 	.string	"Build cuda_13.0.r13.0/compiler.36424714_0"
        /*0030*/ 	.string	"-arch sm_100 -m 64 "



//--------------------- .note.nv.cuinfo           --------------------------
	.section	.note.nv.cuinfo,"",@"SHT_NOTE"
	.sectionflags	@"SHF_NOTE_NV_CUINFO"
        /*0018*/ 	.short	0x0002
        /*001a*/ 	.short	0x0064
        /*001c*/ 	.short	0x0082
	.zero		2


//--------------------- .nv.info                  --------------------------
	.section	.nv.info,"",@"SHT_CUDA_INFO"
	.align	4


	//----- nvinfo : EIATTR_REGCOUNT
	.align		4
        /*0000*/ 	.byte	0x04, 0x2f
        /*0002*/ 	.short	(.L_1 - .L_0)
	.align		4
.L_0:
        /*0004*/ 	.word	index@(_Z14example_kernelPKf)
        /*0008*/ 	.word	0x0000000a


	//----- nvinfo : EIATTR_FRAME_SIZE
	.align		4
.L_1:
        /*000c*/ 	.byte	0x04, 0x11
        /*000e*/ 	.short	(.L_3 - .L_2)
	.align		4
.L_2:
        /*0010*/ 	.word	index@(_Z14example_kernelPKf)
        /*0014*/ 	.word	0x00000000


	//----- nvinfo : EIATTR_MIN_STACK_SIZE
	.align		4
.L_3:
        /*0018*/ 	.byte	0x04, 0x12
        /*001a*/ 	.short	(.L_5 - .L_4)
	.align		4
.L_4:
        /*001c*/ 	.word	index@(_Z14example_kernelPKf)
        /*0020*/ 	.word	0x00000000
.L_5:


//--------------------- .nv.compat                --------------------------
	.section	.nv.compat,"",@"SHT_CUDA_COMPAT_INFO"
	.align	4
        /*0000*/ 	.byte	0x02, 0x09, 0x00, 0x00, 0x02, 0x02, 0x01, 0x00, 0x02, 0x05, 0x05, 0x00, 0x03, 0x07, 0x01, 0x01
        /*0010*/ 	.byte	0x02, 0x03, 0x00, 0x00, 0x02, 0x06, 0x01, 0x00, 0x04, 0x0b, 0x08, 0x00, 0x09, 0x00, 0x00, 0x00
        /*0020*/ 	.byte	0x00, 0x00, 0x00, 0x00


//--------------------- .nv.info._Z14example_kernelPKf --------------------------
	.section	.nv.info._Z14example_kernelPKf,"",@"SHT_CUDA_INFO"
	.sectionflags	@""
	.align	4


	//----- nvinfo : EIATTR_CUDA_API_VERSION
	.align		4
        /*0000*/ 	.byte	0x04, 0x37
        /*0002*/ 	.short	(.L_7 - .L_6)
.L_6:
        /*0004*/ 	.word	0x00000082


	//----- nvinfo : EIATTR_KPARAM_INFO
	.align		4
.L_7:
        /*0008*/ 	.byte	0x04, 0x17
        /*000a*/ 	.short	(.L_9 - .L_8)
.L_8:
        /*000c*/ 	.word	0x00000000
        /*0010*/ 	.short	0x0000
        /*0012*/ 	.short	0x0000
        /*0014*/ 	.byte	0x00, 0xf5, 0x21, 0x00


	//----- nvinfo : EIATTR_SPARSE_MMA_MASK
	.align		4
.L_9:
        /*0018*/ 	.byte	0x03, 0x50
        /*001a*/ 	.short	0x0000


	//----- nvinfo : EIATTR_MAXREG_COUNT
	.align		4
        /*001c*/ 	.byte	0x03, 0x1b
        /*001e*/ 	.short	0x00ff


	//----- nvinfo : EIATTR_MERCURY_ISA_VERSION
	.align		4
        /*0020*/ 	.byte	0x03, 0x5f
        /*0022*/ 	.short	0x0101


	//----- nvinfo : EIATTR_VRC_CTA_INIT_COUNT
	.align		4
        /*0024*/ 	.byte	0x02, 0x4a
	.zero		1
	.zero		1


	//----- nvinfo : EIATTR_EXIT_INSTR_OFFSETS
	.align		4
        /*0028*/ 	.byte	0x04, 0x1c
        /*002a*/ 	.short	(.L_11 - .L_10)


	//   ....[0]....
.L_10:
        /*002c*/ 	.word	0x00000140


	//----- nvinfo : EIATTR_CBANK_PARAM_SIZE
	.align		4
.L_11:
        /*0030*/ 	.byte	0x03, 0x19
        /*0032*/ 	.short	0x0008


	//----- nvinfo : EIATTR_PARAM_CBANK
	.align		4
        /*0034*/ 	.byte	0x04, 0x0a
        /*0036*/ 	.short	(.L_13 - .L_12)
	.align		4
.L_12:
        /*0038*/ 	.word	index@(.nv.constant0._Z14example_kernelPKf)
        /*003c*/ 	.short	0x0380
        /*003e*/ 	.short	0x0008


	//----- nvinfo : EIATTR_SW_WAR
	.align		4
.L_13:
        /*0040*/ 	.byte	0x04, 0x36
        /*0042*/ 	.short	(.L_15 - .L_14)
.L_14:
        /*0044*/ 	.word	0x00000008
.L_15:


//--------------------- .nv.callgraph             --------------------------
	.section	.nv.callgraph,"",@"SHT_CUDA_CALLGRAPH"
	.align	4
	.sectionentsize	8
	.align		4
        /*0000*/ 	.word	0x00000000
	.align		4
        /*0004*/ 	.word	0xffffffff
	.align		4
        /*0008*/ 	.word	0x00000000
	.align		4
        /*000c*/ 	.word	0xfffffffe
	.align		4
        /*0010*/ 	.word	0x00000000
	.align		4
        /*0014*/ 	.word	0xfffffffd
	.align		4
        /*0018*/ 	.word	0x00000000
	.align		4
        /*001c*/ 	.word	0xfffffffc


//--------------------- .text._Z14example_kernelPKf --------------------------
	.section	.text._Z14example_kernelPKf,"ax",@progbits
	.align	128
        .global         _Z14example_kernelPKf
        .type           _Z14example_kernelPKf,@function
        .size           _Z14example_kernelPKf,(.L_x_1 - _Z14example_kernelPKf)
        .other          _Z14example_kernelPKf,@"STO_CUDA_ENTRY STV_DEFAULT"
_Z14example_kernelPKf:
.text._Z14example_kernelPKf:
[----:B------:R-:W-:Y:S01]  /*0000*/  LDC R1, c[0x0][0x37c] ;  /* 0x0000df00ff017b82 */ /* 0x000fe20000000800 */
[----:B------:R-:W1:Y:S07]  /*0010*/  S2R R7, SR_CgaCtaId ;  /* 0x0000000000077919 */ /* 0x000e6e0000008800 */
[----:B------:R-:W2:Y:S01]  /*0020*/  LDC.64 R2, c[0x0][0x380] ;  /* 0x0000e000ff027b82 */ /* 0x000ea20000000a00 */
[----:B------:R-:W2:Y:S01]  /*0030*/  LDCU.64 UR4, c[0x0][0x358] ;  /* 0x00006b00ff0477ac */ /* 0x000ea20008000a00 */
[----:B------:R-:W-:-:S06]  /*0040*/  MOV R0, 0x400 ;  /* 0x0000040000007802 */ /* 0x000fcc0000000f00 */
[----:B------:R-:W3:Y:S01]  /*0050*/  LDC.64 R4, c[0x0][0x380] ;  /* 0x0000e000ff047b82 */ /* 0x000ee20000000a00 */
[----:B-1----:R-:W-:-:S05]  /*0060*/  LEA R7, R7, R0, 0x18 ;  /* 0x0000000007077211 */ /* 0x002fca00078ec0ff */
[----:B------:R-:W-:Y:S01]  /*0070*/  @!PT LDS RZ, [RZ] ;  /* 0x00000000fffff984 */ /* 0x000fe20000000800 */
[----:B------:R-:W-:Y:S01]  /*0080*/  @!PT LDS RZ, [RZ] ;  /* 0x00000000fffff984 */ /* 0x000fe20000000800 */
[----:B------:R-:W-:Y:S01]  /*0090*/  @!PT LDS RZ, [RZ] ;  /* 0x00000000fffff984 */ /* 0x000fe20000000800 */
[----:B--2---:R-:W-:Y:S04]  /*00a0*/  LDGSTS.E [R7], desc[UR4][R2.64] ;  /* 0x0000000002077fae */ /* 0x004fe8000b9a1004 */
[----:B------:R-:W0:Y:S04]  /*00b0*/  LDGDEPBAR ;  /* 0x00000000000079af */ /* 0x000e280000000000 */
[----:B---3--:R-:W-:Y:S04]  /*00c0*/  LDGSTS.E [R7+0x200], desc[UR4][R4.64+0x200] ;  /* 0x0020020004077fae */ /* 0x008fe8000b9a1004 */
[----:B------:R-:W-:Y:S04]  /*00d0*/  LDGSTS.E [R7+0x400], desc[UR4][R4.64+0x400] ;  /* 0x0040040004077fae */ /* 0x000fe8000b9a1004 */
[----:B------:R-:W0:Y:S04]  /*00e0*/  LDGDEPBAR ;  /* 0x00000000000079af */ /* 0x000e280000000000 */
[----:B------:R-:W-:Y:S04]  /*00f0*/  LDGSTS.E [R7+0x600], desc[UR4][R4.64+0x600] ;  /* 0x0060060004077fae */ /* 0x000fe8000b9a1004 */
[----:B------:R-:W0:Y:S01]  /*0100*/  LDGDEPBAR ;  /* 0x00000000000079af */ /* 0x000e220000000000 */
[----:B------:R-:W-:-:S04]  /*0110*/  DEPBAR.LE SB0, 0x2 ;  /* 0x000080800000791a */ /* 0x000fc80000000000 */
[----:B------:R-:W-:-:S04]  /*0120*/  DEPBAR.LE SB0, 0x1 ;  /* 0x000080400000791a */ /* 0x000fc80000000000 */
[----:B------:R-:W-:-:S04]  /*0130*/  DEPBAR.LE SB0, 0x0 ;  /* 0x000080000000791a */ /* 0x000fc80000000000 */
[----:B------:R-:W-:Y:S05]  /*0140*/  EXIT ;  /* 0x000000000000794d */ /* 0x000fea0003800000 */
.L_x_0:
[----:B------:R-:W-:-:S00]  /*0150*/  BRA `(.L_x_0) ;  /* 0xfffffffc00fc7947 */ /* 0x000fc0000383ffff */
[----:B------:R-:W-:-:S00]  /*0160*/  NOP ;  /* 0x0000000000007918 */ /* 0x000fc00000000000 */
        /* <DEDUP_REMOVED lines=9> */
.L_x_1:


//--------------------- .nv.shared._Z14example_kernelPKf --------------------------
	.section	.nv.shared._Z14example_kernelPKf,"aw",@nobits
	.sectionflags	@""
	.align	4
.nv.shared._Z14example_kernelPKf:
	.zero		3072


//--------------------- .nv.shared.reserved.0     --------------------------
	.section	.nv.shared.reserved.0,"aw",@nobits
	.weak		__nv_reservedSMEM_offset_0_alias
	.size		__nv_reservedSMEM_offset_0_alias, 0, 64
	.other		__nv_reservedSMEM_offset_0_alias,@"STO_CUDA_RESERVED_SHARED STV_DEFAULT"
__nv_reservedSMEM_offset_0_alias:
	.zero		0
	.zero		64


//--------------------- .nv.constant0._Z14example_kernelPKf --------------------------
	.section	.nv.constant0._Z14example_kernelPKf,"a",@progbits
	.sectionflags	@""
	.align	4
.nv.constant0._Z14example_kernelPKf:
	.zero		904


//--------------------- SYMBOLS --------------------------

	.type		.nv.reservedSmem.offset0,@object
	.size		.nv.reservedSmem.offset0,0x4
	.type		.nv.reservedSmem.cap,@object
	.size		.nv.reservedSmem.cap,0x4
